//
// Generated by NVIDIA NVVM Compiler
//
// Compiler Build ID: CL-36424714
// Cuda compilation tools, release 13.0, V13.0.88
// Based on NVVM 20.0.0
//

.version 9.0
.target sm_100
.address_size 64

	// .globl	_Z18add_vectors_kernelPfS_S_

.visible .entry _Z18add_vectors_kernelPfS_S_(
	.param .u64 .ptr .align 1 _Z18add_vectors_kernelPfS_S__param_0,
	.param .u64 .ptr .align 1 _Z18add_vectors_kernelPfS_S__param_1,
	.param .u64 .ptr .align 1 _Z18add_vectors_kernelPfS_S__param_2
)
{
	.reg .b32 	%r<5>;
	.reg .b32 	%f<6>;
	.reg .b64 	%rd<11>;

	ld.param.u64 	%rd1, [_Z18add_vectors_kernelPfS_S__param_0];
	ld.param.u64 	%rd2, [_Z18add_vectors_kernelPfS_S__param_1];
	ld.param.u64 	%rd3, [_Z18add_vectors_kernelPfS_S__param_2];
	cvta.to.global.u64 	%rd4, %rd3;
	cvta.to.global.u64 	%rd5, %rd2;
	cvta.to.global.u64 	%rd6, %rd1;
	mov.u32 	%r1, %ntid.x;
	mov.u32 	%r2, %ctaid.x;
	mov.u32 	%r3, %tid.x;
	mad.lo.s32 	%r4, %r1, %r2, %r3;
	mul.wide.s32 	%rd7, %r4, 4;
	add.s64 	%rd8, %rd6, %rd7;
	ld.global.f32 	%f1, [%rd8];
	add.s64 	%rd9, %rd5, %rd7;
	ld.global.f32 	%f2, [%rd9];
	add.f32 	%f3, %f1, %f2;
	add.s64 	%rd10, %rd4, %rd7;
	ld.global.f32 	%f4, [%rd10];
	add.f32 	%f5, %f4, %f3;
	st.global.f32 	[%rd10], %f5;
	ret;

}


// ===== COMPILED SASS (sm_100) =====

	.target	sm_100

	.elftype	@"ET_EXEC"


//--------------------- .note.nv.tkinfo           --------------------------
	.section	.note.nv.tkinfo,"",@"SHT_NOTE"
	.sectionflags	@"SHF_NOTE_NV_TKINFO"
	.tkinfo
        /*0018*/ 	.word	0x00000002
        /*0030*/ 	.string	""
        /*0030*/ 	.string	"ptxas"
        /*0030*/ 	.string	"Cuda compilation tools, release 13.0, V13.0.88"
        /*0030*/ 	.string	"Build cuda_13.0.r13.0/compiler.36424714_0"
        /*0030*/ 	.string	"-arch sm_100 -m 64 "



//--------------------- .note.nv.cuinfo           --------------------------
	.section	.note.nv.cuinfo,"",@"SHT_NOTE"
	.sectionflags	@"SHF_NOTE_NV_CUINFO"
        /*0018*/ 	.short	0x0002
        /*001a*/ 	.short	0x0064
        /*001c*/ 	.short	0x0082
	.zero		2


//--------------------- .nv.info                  --------------------------
	.section	.nv.info,"",@"SHT_CUDA_INFO"
	.align	4


	//----- nvinfo : EIATTR_REGCOUNT
	.align		4
        /*0000*/ 	.byte	0x04, 0x2f
        /*0002*/ 	.short	(.L_1 - .L_0)
	.align		4
.L_0:
        /*0004*/ 	.word	index@(_Z18add_vectors_kernelPfS_S_)
        /*0008*/ 	.word	0x0000000c


	//----- nvinfo : EIATTR_FRAME_SIZE
	.align		4
.L_1:
        /*000c*/ 	.byte	0x04, 0x11
        /*000e*/ 	.short	(.L_3 - .L_2)
	.align		4
.L_2:
        /*0010*/ 	.word	index@(_Z18add_vectors_kernelPfS_S_)
        /*0014*/ 	.word	0x00000000


	//----- nvinfo : EIATTR_MIN_STACK_SIZE
	.align		4
.L_3:
        /*0018*/ 	.byte	0x04, 0x12
        /*001a*/ 	.short	(.L_5 - .L_4)
	.align		4
.L_4:
        /*001c*/ 	.word	index@(_Z18add_vectors_kernelPfS_S_)
        /*0020*/ 	.word	0x00000000
.L_5:


//--------------------- .nv.compat                --------------------------
	.section	.nv.compat,"",@"SHT_CUDA_COMPAT_INFO"
	.align	4
        /*0000*/ 	.byte	0x02, 0x09, 0x00, 0x00, 0x02, 0x02, 0x01, 0x00, 0x02, 0x05, 0x05, 0x00, 0x03, 0x07, 0x01, 0x01
        /*0010*/ 	.byte	0x02, 0x03, 0x00, 0x00, 0x02, 0x06, 0x01, 0x00, 0x04, 0x0b, 0x08, 0x00, 0x09, 0x00, 0x00, 0x00
        /*0020*/ 	.byte	0x00, 0x00, 0x00, 0x00


//--------------------- .nv.info._Z18add_vectors_kernelPfS_S_ --------------------------
	.section	.nv.info._Z18add_vectors_kernelPfS_S_,"",@"SHT_CUDA_INFO"
	.sectionflags	@""
	.align	4


	//----- nvinfo : EIATTR_CUDA_API_VERSION
	.align		4
        /*0000*/ 	.byte	0x04, 0x37
        /*0002*/ 	.short	(.L_7 - .L_6)
.L_6:
        /*0004*/ 	.word	0x00000082


	//----- nvinfo : EIATTR_KPARAM_INFO
	.align		4
.L_7:
        /*0008*/ 	.byte	0x04, 0x17
        /*000a*/ 	.short	(.L_9 - .L_8)
.L_8:
        /*000c*/ 	.word	0x00000000
        /*0010*/ 	.short	0x0002
        /*0012*/ 	.short	0x0010
        /*0014*/ 	.byte	0x00, 0xf5, 0x21, 0x00


	//----- nvinfo : EIATTR_KPARAM_INFO
	.align		4
.L_9:
        /*0018*/ 	.byte	0x04, 0x17
        /*001a*/ 	.short	(.L_11 - .L_10)
.L_10:
        /*001c*/ 	.word	0x00000000
        /*0020*/ 	.short	0x0001
        /*0022*/ 	.short	0x0008
        /*0024*/ 	.byte	0x00, 0xf5, 0x21, 0x00


	//----- nvinfo : EIATTR_KPARAM_INFO
	.align		4
.L_11:
        /*0028*/ 	.byte	0x04, 0x17
        /*002a*/ 	.short	(.L_13 - .L_12)
.L_12:
        /*002c*/ 	.word	0x00000000
        /*0030*/ 	.short	0x0000
        /*0032*/ 	.short	0x0000
        /*0034*/ 	.byte	0x00, 0xf5, 0x21, 0x00


	//----- nvinfo : EIATTR_SPARSE_MMA_MASK
	.align		4
.L_13:
        /*0038*/ 	.byte	0x03, 0x50
        /*003a*/ 	.short	0x0000


	//----- nvinfo : EIATTR_MAXREG_COUNT
	.align		4
        /*003c*/ 	.byte	0x03, 0x1b
        /*003e*/ 	.short	0x00ff


	//----- nvinfo : EIATTR_MERCURY_ISA_VERSION
	.align		4
        /*0040*/ 	.byte	0x03, 0x5f
        /*0042*/ 	.short	0x0101


	//----- nvinfo : EIATTR_VRC_CTA_INIT_COUNT
	.align		4
        /*0044*/ 	.byte	0x02, 0x4a
	.zero		1
	.zero		1


	//----- nvinfo : EIATTR_EXIT_INSTR_OFFSETS
	.align		4
        /*0048*/ 	.byte	0x04, 0x1c
        /*004a*/ 	.short	(.L_15 - .L_14)


	//   ....[0]....
.L_14:
        /*004c*/ 	.word	0x00000120


	//----- nvinfo : EIATTR_CBANK_PARAM_SIZE
	.align		4
.L_15:
        /*0050*/ 	.byte	0x03, 0x19
        /*0052*/ 	.short	0x0018


	//----- nvinfo : EIATTR_PARAM_CBANK
	.align		4
        /*0054*/ 	.byte	0x04, 0x0a
        /*0056*/ 	.short	(.L_17 - .L_16)
	.align		4
.L_16:
        /*0058*/ 	.word	index@(.nv.constant0._Z18add_vectors_kernelPfS_S_)
        /*005c*/ 	.short	0x0380
        /*005e*/ 	.short	0x0018


	//----- nvinfo : EIATTR_SW_WAR
	.align		4
.L_17:
        /*0060*/ 	.byte	0x04, 0x36
        /*0062*/ 	.short	(.L_19 - .L_18)
.L_18:
        /*0064*/ 	.word	0x00000008
.L_19:


//--------------------- .nv.callgraph             --------------------------
	.section	.nv.callgraph,"",@"SHT_CUDA_CALLGRAPH"
	.align	4
	.sectionentsize	8
	.align		4
        /*0000*/ 	.word	0x00000000
	.align		4
        /*0004*/ 	.word	0xffffffff
	.align		4
        /*0008*/ 	.word	0x00000000
	.align		4
        /*000c*/ 	.word	0xfffffffe
	.align		4
        /*0010*/ 	.word	0x00000000
	.align		4
        /*0014*/ 	.word	0xfffffffd
	.align		4
        /*0018*/ 	.word	0x00000000
	.align		4
        /*001c*/ 	.word	0xfffffffc


//--------------------- .text._Z18add_vectors_kernelPfS_S_ --------------------------
	.section	.text._Z18add_vectors_kernelPfS_S_,"ax",@progbits
	.align	128
        .global         _Z18add_vectors_kernelPfS_S_
        .type           _Z18add_vectors_kernelPfS_S_,@function
        .size           _Z18add_vectors_kernelPfS_S_,(.L_x_1 - _Z18add_vectors_kernelPfS_S_)
        .other          _Z18add_vectors_kernelPfS_S_,@"STO_CUDA_ENTRY STV_DEFAULT"
_Z18add_vectors_kernelPfS_S_:
.text._Z18add_vectors_kernelPfS_S_:
[----:B------:R-:W-:Y:S01]  /*0000*/  LDC R1, c[0x0][0x37c] ;  /* 0x0000df00ff017b82 */ /* 0x000fe20000000800 */
[----:B------:R-:W0:Y:S07]  /*0010*/  S2R R9, SR_CTAID.X ;  /* 0x0000000000097919 */ /* 0x000e2e0000002500 */
[----:B------:R-:W1:Y:S01]  /*0020*/  LDC.64 R2, c[0x0][0x380] ;  /* 0x0000e000ff027b82 */ /* 0x000e620000000a00 */
[----:B------:R-:W0:Y:S01]  /*0030*/  LDCU UR6, c[0x0][0x360] ;  /* 0x00006c00ff0677ac */ /* 0x000e220008000800 */
[----:B------:R-:W0:Y:S01]  /*0040*/  S2R R0, SR_TID.X ;  /* 0x0000000000007919 */ /* 0x000e220000002100 */
[----:B------:R-:W2:Y:S05]  /*0050*/  LDCU.64 UR4, c[0x0][0x358] ;  /* 0x00006b00ff0477ac */ /* 0x000eaa0008000a00 */
[----:B------:R-:W3:Y:S08]  /*0060*/  LDC.64 R4, c[0x0][0x388] ;  /* 0x0000e200ff047b82 */ /* 0x000ef00000000a00 */
[----:B------:R-:W4:Y:S01]  /*0070*/  LDC.64 R6, c[0x0][0x390] ;  /* 0x0000e400ff067b82 */ /* 0x000f220000000a00 */
[----:B0-----:R-:W-:-:S04]  /*0080*/  IMAD R9, R9, UR6, R0 ;  /* 0x0000000609097c24 */ /* 0x001fc8000f8e0200 */
[----:B-1----:R-:W-:-:S04]  /*0090*/  IMAD.WIDE R2, R9, 0x4, R2 ;  /* 0x0000000409027825 */ /* 0x002fc800078e0202 */
[C---:B---3--:R-:W-:Y:S02]  /*00a0*/  IMAD.WIDE R4, R9.reuse, 0x4, R4 ;  /* 0x0000000409047825 */ /* 0x048fe400078e0204 */
[----:B--2---:R-:W2:Y:S02]  /*00b0*/  LDG.E R2, desc[UR4][R2.64] ;  /* 0x0000000402027981 */ /* 0x004ea4000c1e1900 */
[----:B----4-:R-:W-:Y:S02]  /*00c0*/  IMAD.WIDE R6, R9, 0x4, R6 ;  /* 0x0000000409067825 */ /* 0x010fe400078e0206 */
[----:B------:R-:W2:Y:S04]  /*00d0*/  LDG.E R5, desc[UR4][R4.64] ;  /* 0x0000000404057981 */ /* 0x000ea8000c1e1900 */
[----:B------:R-:W3:Y:S01]  /*00e0*/  LDG.E R9, desc[UR4][R6.64] ;  /* 0x0000000406097981 */ /* 0x000ee2000c1e1900 */
[----:B--2---:R-:W-:-:S04]  /*00f0*/  FADD R0, R2, R5 ;  /* 0x0000000502007221 */ /* 0x004fc80000000000 */
[----:B---3--:R-:W-:-:S05]  /*0100*/  FADD R9, R0, R9 ;  /* 0x0000000900097221 */ /* 0x008fca0000000000 */
[----:B------:R-:W-:Y:S01]  /*0110*/  STG.E desc[UR4][R6.64], R9 ;  /* 0x0000000906007986 */ /* 0x000fe2000c101904 */
[----:B------:R-:W-:Y:S05]  /*0120*/  EXIT ;  /* 0x000000000000794d */ /* 0x000fea0003800000 */
.L_x_0:
[----:B------:R-:W-:-:S00]  /*0130*/  BRA `(.L_x_0) ;  /* 0xfffffffc00fc7947 */ /* 0x000fc0000383ffff */
[----:B------:R-:W-:-:S00]  /*0140*/  NOP ;  /* 0x0000000000007918 */ /* 0x000fc00000000000 */
        /* <DEDUP_REMOVED lines=11> */
.L_x_1:


//--------------------- .nv.shared.reserved.0     --------------------------
	.section	.nv.shared.reserved.0,"aw",@nobits
	.weak		__nv_reservedSMEM_offset_0_alias
	.size		__nv_reservedSMEM_offset_0_alias, 0, 64
	.other		__nv_reservedSMEM_offset_0_alias,@"STO_CUDA_RESERVED_SHARED STV_DEFAULT"
__nv_reservedSMEM_offset_0_alias:
	.zero		0
	.zero		64


//--------------------- .nv.constant0._Z18add_vectors_kernelPfS_S_ --------------------------
	.section	.nv.constant0._Z18add_vectors_kernelPfS_S_,"a",@progbits
	.sectionflags	@""
	.align	4
.nv.constant0._Z18add_vectors_kernelPfS_S_:
	.zero		920


//--------------------- SYMBOLS --------------------------

	.type		.nv.reservedSmem.offset0,@object
	.size		.nv.reservedSmem.offset0,0x4
